//
// Generated by NVIDIA NVVM Compiler
//
// Compiler Build ID: CL-36424714
// Cuda compilation tools, release 13.0, V13.0.88
// Based on NVVM 20.0.0
//

.version 9.0
.target sm_100
.address_size 64

	// .globl	find_first_gt_bsearch
.extern .shared .align 16 .b8 smem[];

.visible .entry find_first_gt_bsearch(
	.param .u64 .ptr .align 1 find_first_gt_bsearch_param_0,
	.param .u32 find_first_gt_bsearch_param_1,
	.param .u64 .ptr .align 1 find_first_gt_bsearch_param_2,
	.param .u32 find_first_gt_bsearch_param_3,
	.param .u64 .ptr .align 1 find_first_gt_bsearch_param_4
)
{
	.reg .pred 	%p<8>;
	.reg .b32 	%r<35>;
	.reg .b64 	%rd<13>;

	ld.param.u64 	%rd2, [find_first_gt_bsearch_param_0];
	ld.param.u32 	%r12, [find_first_gt_bsearch_param_1];
	ld.param.u64 	%rd3, [find_first_gt_bsearch_param_2];
	ld.param.u32 	%r13, [find_first_gt_bsearch_param_3];
	ld.param.u64 	%rd4, [find_first_gt_bsearch_param_4];
	mov.u32 	%r1, %tid.x;
	setp.ge.s32 	%p1, %r1, %r12;
	@%p1 bra 	$L__BB0_3;
	mov.u32 	%r2, %ntid.x;
	cvta.to.global.u64 	%rd1, %rd2;
	mov.u32 	%r16, smem;
	mov.u32 	%r31, %r1;
$L__BB0_2:
	mul.wide.s32 	%rd5, %r31, 4;
	add.s64 	%rd6, %rd1, %rd5;
	ld.global.nc.u32 	%r14, [%rd6];
	shl.b32 	%r15, %r31, 2;
	add.s32 	%r17, %r16, %r15;
	st.shared.u32 	[%r17], %r14;
	add.s32 	%r31, %r31, %r2;
	setp.lt.s32 	%p2, %r31, %r12;
	@%p2 bra 	$L__BB0_2;
$L__BB0_3:
	bar.sync 	0;
	mov.u32 	%r18, %ctaid.x;
	mov.u32 	%r19, %ntid.x;
	mad.lo.s32 	%r5, %r18, %r19, %r1;
	setp.ge.s32 	%p3, %r5, %r13;
	@%p3 bra 	$L__BB0_8;
	cvta.to.global.u64 	%rd7, %rd3;
	mul.wide.s32 	%rd8, %r5, 4;
	add.s64 	%rd9, %rd7, %rd8;
	ld.global.nc.u32 	%r6, [%rd9];
	setp.lt.s32 	%p4, %r12, 1;
	mov.b32 	%r34, 0;
	@%p4 bra 	$L__BB0_7;
	mov.b32 	%r34, 0;
	mov.u32 	%r25, smem;
	mov.u32 	%r32, %r12;
$L__BB0_6:
	add.s32 	%r22, %r32, %r34;
	shr.s32 	%r23, %r22, 1;
	shl.b32 	%r24, %r23, 2;
	add.s32 	%r26, %r25, %r24;
	ld.shared.u32 	%r27, [%r26];
	setp.lt.s32 	%p5, %r6, %r27;
	add.s32 	%r28, %r23, 1;
	selp.b32 	%r34, %r34, %r28, %p5;
	selp.b32 	%r32, %r23, %r32, %p5;
	setp.lt.s32 	%p6, %r34, %r32;
	@%p6 bra 	$L__BB0_6;
$L__BB0_7:
	setp.lt.s32 	%p7, %r34, %r12;
	add.s32 	%r29, %r34, -1;
	selp.b32 	%r30, %r29, -2, %p7;
	cvta.to.global.u64 	%rd10, %rd4;
	add.s64 	%rd12, %rd10, %rd8;
	st.global.u32 	[%rd12], %r30;
$L__BB0_8:
	ret;

}
	// .globl	find_first_gt_bsearch_arange
.visible .entry find_first_gt_bsearch_arange(
	.param .u64 .ptr .align 1 find_first_gt_bsearch_arange_param_0,
	.param .u32 find_first_gt_bsearch_arange_param_1,
	.param .u32 find_first_gt_bsearch_arange_param_2,
	.param .u64 .ptr .align 1 find_first_gt_bsearch_arange_param_3
)
{
	.reg .pred 	%p<8>;
	.reg .b32 	%r<34>;
	.reg .b64 	%rd<9>;

	ld.param.u64 	%rd2, [find_first_gt_bsearch_arange_param_0];
	ld.param.u32 	%r11, [find_first_gt_bsearch_arange_param_1];
	ld.param.u32 	%r12, [find_first_gt_bsearch_arange_param_2];
	ld.param.u64 	%rd3, [find_first_gt_bsearch_arange_param_3];
	mov.u32 	%r1, %tid.x;
	setp.ge.s32 	%p1, %r1, %r11;
	@%p1 bra 	$L__BB1_3;
	mov.u32 	%r2, %ntid.x;
	cvta.to.global.u64 	%rd1, %rd2;
	mov.u32 	%r15, smem;
	mov.u32 	%r30, %r1;
$L__BB1_2:
	mul.wide.s32 	%rd4, %r30, 4;
	add.s64 	%rd5, %rd1, %rd4;
	ld.global.nc.u32 	%r13, [%rd5];
	shl.b32 	%r14, %r30, 2;
	add.s32 	%r16, %r15, %r14;
	st.shared.u32 	[%r16], %r13;
	add.s32 	%r30, %r30, %r2;
	setp.lt.s32 	%p2, %r30, %r11;
	@%p2 bra 	$L__BB1_2;
$L__BB1_3:
	bar.sync 	0;
	mov.u32 	%r17, %ctaid.x;
	mov.u32 	%r18, %ntid.x;
	mad.lo.s32 	%r5, %r17, %r18, %r1;
	setp.ge.s32 	%p3, %r5, %r12;
	@%p3 bra 	$L__BB1_8;
	setp.lt.s32 	%p4, %r11, 1;
	mov.b32 	%r33, 0;
	@%p4 bra 	$L__BB1_7;
	mov.b32 	%r33, 0;
	mov.u32 	%r24, smem;
	mov.u32 	%r31, %r11;
$L__BB1_6:
	add.s32 	%r21, %r31, %r33;
	shr.s32 	%r22, %r21, 1;
	shl.b32 	%r23, %r22, 2;
	add.s32 	%r25, %r24, %r23;
	ld.shared.u32 	%r26, [%r25];
	setp.lt.s32 	%p5, %r5, %r26;
	add.s32 	%r27, %r22, 1;
	selp.b32 	%r33, %r33, %r27, %p5;
	selp.b32 	%r31, %r22, %r31, %p5;
	setp.lt.s32 	%p6, %r33, %r31;
	@%p6 bra 	$L__BB1_6;
$L__BB1_7:
	setp.lt.s32 	%p7, %r33, %r11;
	add.s32 	%r28, %r33, -1;
	selp.b32 	%r29, %r28, -2, %p7;
	cvta.to.global.u64 	%rd6, %rd3;
	mul.wide.s32 	%rd7, %r5, 4;
	add.s64 	%rd8, %rd6, %rd7;
	st.global.u32 	[%rd8], %r29;
$L__BB1_8:
	ret;

}


// ===== COMPILED SASS (sm_100) =====

	.target	sm_100

	.elftype	@"ET_EXEC"


//--------------------- .note.nv.tkinfo           --------------------------
	.section	.note.nv.tkinfo,"",@"SHT_NOTE"
	.sectionflags	@"SHF_NOTE_NV_TKINFO"
	.tkinfo
        /*0018*/ 	.word	0x00000002
        /*0030*/ 	.string	""
        /*0030*/ 	.string	"ptxas"
        /*0030*/ 	.string	"Cuda compilation tools, release 13.0, V13.0.88"
        /*0030*/ 	.string	"Build cuda_13.0.r13.0/compiler.36424714_0"
        /*0030*/ 	.string	"-arch sm_100 -m 64 "



//--------------------- .note.nv.cuinfo           --------------------------
	.section	.note.nv.cuinfo,"",@"SHT_NOTE"
	.sectionflags	@"SHF_NOTE_NV_CUINFO"
        /*0018*/ 	.short	0x0002
        /*001a*/ 	.short	0x0064
        /*001c*/ 	.short	0x0082
	.zero		2


//--------------------- .nv.info                  --------------------------
	.section	.nv.info,"",@"SHT_CUDA_INFO"
	.align	4


	//----- nvinfo : EIATTR_REGCOUNT
	.align		4
        /*0000*/ 	.byte	0x04, 0x2f
        /*0002*/ 	.short	(.L_1 - .L_0)
	.align		4
.L_0:
        /*0004*/ 	.word	index@(find_first_gt_bsearch)
        /*0008*/ 	.word	0x0000000c


	//----- nvinfo : EIATTR_FRAME_SIZE
	.align		4
.L_1:
        /*000c*/ 	.byte	0x04, 0x11
        /*000e*/ 	.short	(.L_3 - .L_2)
	.align		4
.L_2:
        /*0010*/ 	.word	index@(find_first_gt_bsearch)
        /*0014*/ 	.word	0x00000000


	//----- nvinfo : EIATTR_REGCOUNT
	.align		4
.L_3:
        /*0018*/ 	.byte	0x04, 0x2f
        /*001a*/ 	.short	(.L_5 - .L_4)
	.align		4
.L_4:
        /*001c*/ 	.word	index@(find_first_gt_bsearch_arange)
        /*0020*/ 	.word	0x0000000c


	//----- nvinfo : EIATTR_FRAME_SIZE
	.align		4
.L_5:
        /*0024*/ 	.byte	0x04, 0x11
        /*0026*/ 	.short	(.L_7 - .L_6)
	.align		4
.L_6:
        /*0028*/ 	.word	index@(find_first_gt_bsearch_arange)
        /*002c*/ 	.word	0x00000000


	//----- nvinfo : EIATTR_MIN_STACK_SIZE
	.align		4
.L_7:
        /*0030*/ 	.byte	0x04, 0x12
        /*0032*/ 	.short	(.L_9 - .L_8)
	.align		4
.L_8:
        /*0034*/ 	.word	index@(find_first_gt_bsearch_arange)
        /*0038*/ 	.word	0x00000000


	//----- nvinfo : EIATTR_MIN_STACK_SIZE
	.align		4
.L_9:
        /*003c*/ 	.byte	0x04, 0x12
        /*003e*/ 	.short	(.L_11 - .L_10)
	.align		4
.L_10:
        /*0040*/ 	.word	index@(find_first_gt_bsearch)
        /*0044*/ 	.word	0x00000000
.L_11:


//--------------------- .nv.compat                --------------------------
	.section	.nv.compat,"",@"SHT_CUDA_COMPAT_INFO"
	.align	4
        /*0000*/ 	.byte	0x02, 0x09, 0x00, 0x00, 0x02, 0x02, 0x01, 0x00, 0x02, 0x05, 0x05, 0x00, 0x03, 0x07, 0x01, 0x01
        /*0010*/ 	.byte	0x02, 0x03, 0x00, 0x00, 0x02, 0x06, 0x01, 0x00, 0x04, 0x0b, 0x08, 0x00, 0x09, 0x00, 0x00, 0x00
        /*0020*/ 	.byte	0x00, 0x00, 0x00, 0x00


//--------------------- .nv.info.find_first_gt_bsearch_arange --------------------------
	.section	.nv.info.find_first_gt_bsearch_arange,"",@"SHT_CUDA_INFO"
	.sectionflags	@""
	.align	4


	//----- nvinfo : EIATTR_CUDA_API_VERSION
	.align		4
        /*0000*/ 	.byte	0x04, 0x37
        /*0002*/ 	.short	(.L_13 - .L_12)
.L_12:
        /*0004*/ 	.word	0x00000082


	//----- nvinfo : EIATTR_KPARAM_INFO
	.align		4
.L_13:
        /*0008*/ 	.byte	0x04, 0x17
        /*000a*/ 	.short	(.L_15 - .L_14)
.L_14:
        /*000c*/ 	.word	0x00000000
        /*0010*/ 	.short	0x0003
        /*0012*/ 	.short	0x0010
        /*0014*/ 	.byte	0x00, 0xf5, 0x21, 0x00


	//----- nvinfo : EIATTR_KPARAM_INFO
	.align		4
.L_15:
        /*0018*/ 	.byte	0x04, 0x17
        /*001a*/ 	.short	(.L_17 - .L_16)
.L_16:
        /*001c*/ 	.word	0x00000000
        /*0020*/ 	.short	0x0002
        /*0022*/ 	.short	0x000c
        /*0024*/ 	.byte	0x00, 0xf0, 0x11, 0x00


	//----- nvinfo : EIATTR_KPARAM_INFO
	.align		4
.L_17:
        /*0028*/ 	.byte	0x04, 0x17
        /*002a*/ 	.short	(.L_19 - .L_18)
.L_18:
        /*002c*/ 	.word	0x00000000
        /*0030*/ 	.short	0x0001
        /*0032*/ 	.short	0x0008
        /*0034*/ 	.byte	0x00, 0xf0, 0x11, 0x00


	//----- nvinfo : EIATTR_KPARAM_INFO
	.align		4
.L_19:
        /*0038*/ 	.byte	0x04, 0x17
        /*003a*/ 	.short	(.L_21 - .L_20)
.L_20:
        /*003c*/ 	.word	0x00000000
        /*0040*/ 	.short	0x0000
        /*0042*/ 	.short	0x0000
        /*0044*/ 	.byte	0x00, 0xf5, 0x21, 0x00


	//----- nvinfo : EIATTR_SPARSE_MMA_MASK
	.align		4
.L_21:
        /*0048*/ 	.byte	0x03, 0x50
        /*004a*/ 	.short	0x0000


	//----- nvinfo : EIATTR_MAXREG_COUNT
	.align		4
        /*004c*/ 	.byte	0x03, 0x1b
        /*004e*/ 	.short	0x00ff


	//----- nvinfo : EIATTR_NUM_BARRIERS
	.align		4
        /*0050*/ 	.byte	0x02, 0x4c
        /*0052*/ 	.byte	0x01
	.zero		1


	//----- nvinfo : EIATTR_MERCURY_ISA_VERSION
	.align		4
        /*0054*/ 	.byte	0x03, 0x5f
        /*0056*/ 	.short	0x0101


	//----- nvinfo : EIATTR_VRC_CTA_INIT_COUNT
	.align		4
        /*0058*/ 	.byte	0x02, 0x4a
	.zero		1
	.zero		1


	//----- nvinfo : EIATTR_EXIT_INSTR_OFFSETS
	.align		4
        /*005c*/ 	.byte	0x04, 0x1c
        /*005e*/ 	.short	(.L_23 - .L_22)


	//   ....[0]....
.L_22:
        /*0060*/ 	.word	0x000001b0


	//   ....[1]....
        /*0064*/ 	.word	0x00000360


	//----- nvinfo : EIATTR_CRS_STACK_SIZE
	.align		4
.L_23:
        /*0068*/ 	.byte	0x04, 0x1e
        /*006a*/ 	.short	(.L_25 - .L_24)
.L_24:
        /*006c*/ 	.word	0x00000000


	//----- nvinfo : EIATTR_CBANK_PARAM_SIZE
	.align		4
.L_25:
        /*0070*/ 	.byte	0x03, 0x19
        /*0072*/ 	.short	0x0018


	//----- nvinfo : EIATTR_PARAM_CBANK
	.align		4
        /*0074*/ 	.byte	0x04, 0x0a
        /*0076*/ 	.short	(.L_27 - .L_26)
	.align		4
.L_26:
        /*0078*/ 	.word	index@(.nv.constant0.find_first_gt_bsearch_arange)
        /*007c*/ 	.short	0x0380
        /*007e*/ 	.short	0x0018


	//----- nvinfo : EIATTR_SW_WAR
	.align		4
.L_27:
        /*0080*/ 	.byte	0x04, 0x36
        /*0082*/ 	.short	(.L_29 - .L_28)
.L_28:
        /*0084*/ 	.word	0x00000008
.L_29:


//--------------------- .nv.info.find_first_gt_bsearch --------------------------
	.section	.nv.info.find_first_gt_bsearch,"",@"SHT_CUDA_INFO"
	.sectionflags	@""
	.align	4


	//----- nvinfo : EIATTR_CUDA_API_VERSION
	.align		4
        /*0000*/ 	.byte	0x04, 0x37
        /*0002*/ 	.short	(.L_31 - .L_30)
.L_30:
        /*0004*/ 	.word	0x00000082


	//----- nvinfo : EIATTR_KPARAM_INFO
	.align		4
.L_31:
        /*0008*/ 	.byte	0x04, 0x17
        /*000a*/ 	.short	(.L_33 - .L_32)
.L_32:
        /*000c*/ 	.word	0x00000000
        /*0010*/ 	.short	0x0004
        /*0012*/ 	.short	0x0020
        /*0014*/ 	.byte	0x00, 0xf5, 0x21, 0x00


	//----- nvinfo : EIATTR_KPARAM_INFO
	.align		4
.L_33:
        /*0018*/ 	.byte	0x04, 0x17
        /*001a*/ 	.short	(.L_35 - .L_34)
.L_34:
        /*001c*/ 	.word	0x00000000
        /*0020*/ 	.short	0x0003
        /*0022*/ 	.short	0x0018
        /*0024*/ 	.byte	0x00, 0xf0, 0x11, 0x00


	//----- nvinfo : EIATTR_KPARAM_INFO
	.align		4
.L_35:
        /*0028*/ 	.byte	0x04, 0x17
        /*002a*/ 	.short	(.L_37 - .L_36)
.L_36:
        /*002c*/ 	.word	0x00000000
        /*0030*/ 	.short	0x0002
        /*0032*/ 	.short	0x0010
        /*0034*/ 	.byte	0x00, 0xf5, 0x21, 0x00


	//----- nvinfo : EIATTR_KPARAM_INFO
	.align		4
.L_37:
        /*0038*/ 	.byte	0x04, 0x17
        /*003a*/ 	.short	(.L_39 - .L_38)
.L_38:
        /*003c*/ 	.word	0x00000000
        /*0040*/ 	.short	0x0001
        /*0042*/ 	.short	0x0008
        /*0044*/ 	.byte	0x00, 0xf0, 0x11, 0x00


	//----- nvinfo : EIATTR_KPARAM_INFO
	.align		4
.L_39:
        /*0048*/ 	.byte	0x04, 0x17
        /*004a*/ 	.short	(.L_41 - .L_40)
.L_40:
        /*004c*/ 	.word	0x00000000
        /*0050*/ 	.short	0x0000
        /*0052*/ 	.short	0x0000
        /*0054*/ 	.byte	0x00, 0xf5, 0x21, 0x00


	//----- nvinfo : EIATTR_SPARSE_MMA_MASK
	.align		4
.L_41:
        /*0058*/ 	.byte	0x03, 0x50
        /*005a*/ 	.short	0x0000


	//----- nvinfo : EIATTR_MAXREG_COUNT
	.align		4
        /*005c*/ 	.byte	0x03, 0x1b
        /*005e*/ 	.short	0x00ff


	//----- nvinfo : EIATTR_NUM_BARRIERS
	.align		4
        /*0060*/ 	.byte	0x02, 0x4c
        /*0062*/ 	.byte	0x01
	.zero		1


	//----- nvinfo : EIATTR_MERCURY_ISA_VERSION
	.align		4
        /*0064*/ 	.byte	0x03, 0x5f
        /*0066*/ 	.short	0x0101


	//----- nvinfo : EIATTR_VRC_CTA_INIT_COUNT
	.align		4
        /*0068*/ 	.byte	0x02, 0x4a
	.zero		1
	.zero		1


	//----- nvinfo : EIATTR_EXIT_INSTR_OFFSETS
	.align		4
        /*006c*/ 	.byte	0x04, 0x1c
        /*006e*/ 	.short	(.L_43 - .L_42)


	//   ....[0]....
.L_42:
        /*0070*/ 	.word	0x000001b0


	//   ....[1]....
        /*0074*/ 	.word	0x00000390


	//----- nvinfo : EIATTR_CRS_STACK_SIZE
	.align		4
.L_43:
        /*0078*/ 	.byte	0x04, 0x1e
        /*007a*/ 	.short	(.L_45 - .L_44)
.L_44:
        /*007c*/ 	.word	0x00000000


	//----- nvinfo : EIATTR_CBANK_PARAM_SIZE
	.align		4
.L_45:
        /*0080*/ 	.byte	0x03, 0x19
        /*0082*/ 	.short	0x0028


	//----- nvinfo : EIATTR_PARAM_CBANK
	.align		4
        /*0084*/ 	.byte	0x04, 0x0a
        /*0086*/ 	.short	(.L_47 - .L_46)
	.align		4
.L_46:
        /*0088*/ 	.word	index@(.nv.constant0.find_first_gt_bsearch)
        /*008c*/ 	.short	0x0380
        /*008e*/ 	.short	0x0028


	//----- nvinfo : EIATTR_SW_WAR
	.align		4
.L_47:
        /*0090*/ 	.byte	0x04, 0x36
        /*0092*/ 	.short	(.L_49 - .L_48)
.L_48:
        /*0094*/ 	.word	0x00000008
.L_49:


//--------------------- .nv.callgraph             --------------------------
	.section	.nv.callgraph,"",@"SHT_CUDA_CALLGRAPH"
	.align	4
	.sectionentsize	8
	.align		4
        /*0000*/ 	.word	0x00000000
	.align		4
        /*0004*/ 	.word	0xffffffff
	.align		4
        /*0008*/ 	.word	0x00000000
	.align		4
        /*000c*/ 	.word	0xfffffffe
	.align		4
        /*0010*/ 	.word	0x00000000
	.align		4
        /*0014*/ 	.word	0xfffffffd
	.align		4
        /*0018*/ 	.word	0x00000000
	.align		4
        /*001c*/ 	.word	0xfffffffc


//--------------------- .text.find_first_gt_bsearch_arange --------------------------
	.section	.text.find_first_gt_bsearch_arange,"ax",@progbits
	.align	128
        .global         find_first_gt_bsearch_arange
        .type           find_first_gt_bsearch_arange,@function
        .size           find_first_gt_bsearch_arange,(.L_x_12 - find_first_gt_bsearch_arange)
        .other          find_first_gt_bsearch_arange,@"STO_CUDA_ENTRY STV_DEFAULT"
find_first_gt_bsearch_arange:
.text.find_first_gt_bsearch_arange:
[----:B------:R-:W-:Y:S01]  /*0000*/  LDC R1, c[0x0][0x37c] ;  /* 0x0000df00ff017b82 */ /* 0x000fe20000000800 */
[----:B------:R-:W0:Y:S01]  /*0010*/  S2R R6, SR_TID.X ;  /* 0x0000000000067919 */ /* 0x000e220000002100 */
[----:B------:R-:W0:Y:S01]  /*0020*/  LDCU UR8, c[0x0][0x388] ;  /* 0x00007100ff0877ac */ /* 0x000e220008000800 */
[----:B------:R-:W-:Y:S01]  /*0030*/  BSSY.RECONVERGENT B0, `(.L_x_0) ;  /* 0x0000011000007945 */ /* 0x000fe20003800200 */
[----:B------:R-:W1:Y:S01]  /*0040*/  LDCU.64 UR6, c[0x0][0x358] ;  /* 0x00006b00ff0677ac */ /* 0x000e620008000a00 */
[----:B0-----:R-:W-:-:S13]  /*0050*/  ISETP.GE.AND P0, PT, R6, UR8, PT ;  /* 0x0000000806007c0c */ /* 0x001fda000bf06270 */
[----:B-1----:R-:W-:Y:S05]  /*0060*/  @P0 BRA `(.L_x_1) ;  /* 0x0000000000340947 */ /* 0x002fea0003800000 */
[----:B------:R-:W0:Y:S01]  /*0070*/  S2R R3, SR_CgaCtaId ;  /* 0x0000000000037919 */ /* 0x000e220000008800 */
[----:B------:R-:W1:Y:S01]  /*0080*/  LDC R8, c[0x0][0x360] ;  /* 0x0000d800ff087b82 */ /* 0x000e620000000800 */
[----:B------:R-:W-:Y:S01]  /*0090*/  MOV R0, 0x400 ;  /* 0x0000040000007802 */ /* 0x000fe20000000f00 */
[----:B------:R-:W-:-:S06]  /*00a0*/  IMAD.MOV.U32 R7, RZ, RZ, R6 ;  /* 0x000000ffff077224 */ /* 0x000fcc00078e0006 */
[----:B------:R-:W2:Y:S01]  /*00b0*/  LDC.64 R4, c[0x0][0x380] ;  /* 0x0000e000ff047b82 */ /* 0x000ea20000000a00 */
[----:B0-----:R-:W-:-:S07]  /*00c0*/  LEA R0, R3, R0, 0x18 ;  /* 0x0000000003007211 */ /* 0x001fce00078ec0ff */
.L_x_2:
[----:B0-2---:R-:W-:-:S06]  /*00d0*/  IMAD.WIDE R2, R7, 0x4, R4 ;  /* 0x0000000407027825 */ /* 0x005fcc00078e0204 */
[----:B------:R-:W2:Y:S01]  /*00e0*/  LDG.E.CONSTANT R2, desc[UR6][R2.64] ;  /* 0x0000000602027981 */ /* 0x000ea2000c1e9900 */
[----:B------:R-:W-:Y:S02]  /*00f0*/  IMAD R9, R7, 0x4, R0 ;  /* 0x0000000407097824 */ /* 0x000fe400078e0200 */
[----:B-1----:R-:W-:-:S05]  /*0100*/  IMAD.IADD R7, R8, 0x1, R7 ;  /* 0x0000000108077824 */ /* 0x002fca00078e0207 */
[----:B------:R-:W-:Y:S01]  /*0110*/  ISETP.GE.AND P0, PT, R7, UR8, PT ;  /* 0x0000000807007c0c */ /* 0x000fe2000bf06270 */
[----:B--2---:R0:W-:-:S12]  /*0120*/  STS [R9], R2 ;  /* 0x0000000209007388 */ /* 0x0041d80000000800 */
[----:B------:R-:W-:Y:S05]  /*0130*/  @!P0 BRA `(.L_x_2) ;  /* 0xfffffffc00e48947 */ /* 0x000fea000383ffff */
.L_x_1:
[----:B------:R-:W-:Y:S05]  /*0140*/  BSYNC.RECONVERGENT B0 ;  /* 0x0000000000007941 */ /* 0x000fea0003800200 */
.L_x_0:
[----:B------:R-:W1:Y:S01]  /*0150*/  S2UR UR4, SR_CTAID.X ;  /* 0x00000000000479c3 */ /* 0x000e620000002500 */
[----:B------:R-:W2:Y:S07]  /*0160*/  LDCU UR5, c[0x0][0x38c] ;  /* 0x00007180ff0577ac */ /* 0x000eae0008000800 */
[----:B------:R-:W1:Y:S02]  /*0170*/  LDC R5, c[0x0][0x360] ;  /* 0x0000d800ff057b82 */ /* 0x000e640000000800 */
[----:B-1----:R-:W-:-:S06]  /*0180*/  IMAD R5, R5, UR4, R6 ;  /* 0x0000000405057c24 */ /* 0x002fcc000f8e0206 */
[----:B------:R-:W-:Y:S01]  /*0190*/  BAR.SYNC.DEFER_BLOCKING 0x0 ;  /* 0x0000000000007b1d */ /* 0x000fe20000010000 */
[----:B--2---:R-:W-:-:S13]  /*01a0*/  ISETP.GE.AND P0, PT, R5, UR5, PT ;  /* 0x0000000505007c0c */ /* 0x004fda000bf06270 */
[----:B------:R-:W-:Y:S05]  /*01b0*/  @P0 EXIT ;  /* 0x000000000000094d */ /* 0x000fea0003800000 */
[----:B0-----:R-:W0:Y:S01]  /*01c0*/  LDC.64 R2, c[0x0][0x390] ;  /* 0x0000e400ff027b82 */ /* 0x001e220000000a00 */
[----:B------:R-:W-:Y:S01]  /*01d0*/  UISETP.GE.AND UP0, UPT, UR8, 0x1, UPT ;  /* 0x000000010800788c */ /* 0x000fe2000bf06270 */
[----:B------:R-:W-:-:S08]  /*01e0*/  IMAD.MOV.U32 R0, RZ, RZ, RZ ;  /* 0x000000ffff007224 */ /* 0x000fd000078e00ff */
[----:B------:R-:W-:Y:S05]  /*01f0*/  BRA.U !UP0, `(.L_x_3) ;  /* 0x0000000108447547 */ /* 0x000fea000b800000 */
[----:B------:R-:W1:Y:S01]  /*0200*/  S2UR UR5, SR_CgaCtaId ;  /* 0x00000000000579c3 */ /* 0x000e620000008800 */
[----:B------:R-:W2:Y:S01]  /*0210*/  LDCU UR9, c[0x0][0x388] ;  /* 0x00007100ff0977ac */ /* 0x000ea20008000800 */
[----:B------:R-:W-:Y:S01]  /*0220*/  BSSY.RECONVERGENT B0, `(.L_x_3) ;  /* 0x000000e000007945 */ /* 0x000fe20003800200 */
[----:B------:R-:W-:Y:S01]  /*0230*/  IMAD.MOV.U32 R0, RZ, RZ, RZ ;  /* 0x000000ffff007224 */ /* 0x000fe200078e00ff */
[----:B------:R-:W-:Y:S01]  /*0240*/  UMOV UR4, 0x400 ;  /* 0x0000040000047882 */ /* 0x000fe20000000000 */
[----:B--2---:R-:W-:Y:S01]  /*0250*/  IMAD.U32 R7, RZ, RZ, UR9 ;  /* 0x00000009ff077e24 */ /* 0x004fe2000f8e00ff */
[----:B-1----:R-:W-:-:S12]  /*0260*/  ULEA UR4, UR5, UR4, 0x18 ;  /* 0x0000000405047291 */ /* 0x002fd8000f8ec0ff */
.L_x_4:
[----:B------:R-:W-:-:S05]  /*0270*/  IMAD.IADD R4, R7, 0x1, R0 ;  /* 0x0000000107047824 */ /* 0x000fca00078e0200 */
[----:B------:R-:W-:-:S04]  /*0280*/  SHF.R.S32.HI R4, RZ, 0x1, R4 ;  /* 0x00000001ff047819 */ /* 0x000fc80000011404 */
[----:B------:R-:W-:-:S06]  /*0290*/  LEA R6, R4, UR4, 0x2 ;  /* 0x0000000404067c11 */ /* 0x000fcc000f8e10ff */
[----:B------:R-:W1:Y:S02]  /*02a0*/  LDS R6, [R6] ;  /* 0x0000000006067984 */ /* 0x000e640000000800 */
[----:B-1----:R-:W-:-:S04]  /*02b0*/  ISETP.GE.AND P0, PT, R5, R6, PT ;  /* 0x000000060500720c */ /* 0x002fc80003f06270 */
[----:B------:R-:W-:-:S09]  /*02c0*/  SEL R7, R4, R7, !P0 ;  /* 0x0000000704077207 */ /* 0x000fd20004000000 */
[----:B------:R-:W-:-:S05]  /*02d0*/  @P0 VIADD R0, R4, 0x1 ;  /* 0x0000000104000836 */ /* 0x000fca0000000000 */
[----:B------:R-:W-:-:S13]  /*02e0*/  ISETP.GE.AND P0, PT, R0, R7, PT ;  /* 0x000000070000720c */ /* 0x000fda0003f06270 */
[----:B------:R-:W-:Y:S05]  /*02f0*/  @!P0 BRA `(.L_x_4) ;  /* 0xfffffffc00dc8947 */ /* 0x000fea000383ffff */
[----:B------:R-:W-:Y:S05]  /*0300*/  BSYNC.RECONVERGENT B0 ;  /* 0x0000000000007941 */ /* 0x000fea0003800200 */
.L_x_3:
[C---:B------:R-:W-:Y:S01]  /*0310*/  ISETP.GE.AND P0, PT, R0.reuse, UR8, PT ;  /* 0x0000000800007c0c */ /* 0x040fe2000bf06270 */
[----:B------:R-:W-:Y:S02]  /*0320*/  VIADD R0, R0, 0xffffffff ;  /* 0xffffffff00007836 */ /* 0x000fe40000000000 */
[----:B0-----:R-:W-:-:S03]  /*0330*/  IMAD.WIDE R2, R5, 0x4, R2 ;  /* 0x0000000405027825 */ /* 0x001fc600078e0202 */
[----:B------:R-:W-:-:S05]  /*0340*/  SEL R5, R0, 0xfffffffe, !P0 ;  /* 0xfffffffe00057807 */ /* 0x000fca0004000000 */
[----:B------:R-:W-:Y:S01]  /*0350*/  STG.E desc[UR6][R2.64], R5 ;  /* 0x0000000502007986 */ /* 0x000fe2000c101906 */
[----:B------:R-:W-:Y:S05]  /*0360*/  EXIT ;  /* 0x000000000000794d */ /* 0x000fea0003800000 */
.L_x_5:
[----:B------:R-:W-:-:S00]  /*0370*/  BRA `(.L_x_5) ;  /* 0xfffffffc00fc7947 */ /* 0x000fc0000383ffff */
[----:B------:R-:W-:-:S00]  /*0380*/  NOP ;  /* 0x0000000000007918 */ /* 0x000fc00000000000 */
[----:B------:R-:W-:-:S00]  /*0390*/  NOP ;  /* 0x0000000000007918 */ /* 0x000fc00000000000 */
[----:B------:R-:W-:-:S00]  /*03a0*/  NOP ;  /* 0x0000000000007918 */ /* 0x000fc00000000000 */
[----:B------:R-:W-:-:S00]  /*03b0*/  NOP ;  /* 0x0000000000007918 */ /* 0x000fc00000000000 */
[----:B------:R-:W-:-:S00]  /*03c0*/  NOP ;  /* 0x0000000000007918 */ /* 0x000fc00000000000 */
[----:B------:R-:W-:-:S00]  /*03d0*/  NOP ;  /* 0x0000000000007918 */ /* 0x000fc00000000000 */
[----:B------:R-:W-:-:S00]  /*03e0*/  NOP ;  /* 0x0000000000007918 */ /* 0x000fc00000000000 */
[----:B------:R-:W-:-:S00]  /*03f0*/  NOP ;  /* 0x0000000000007918 */ /* 0x000fc00000000000 */
.L_x_12:


//--------------------- .text.find_first_gt_bsearch --------------------------
	.section	.text.find_first_gt_bsearch,"ax",@progbits
	.align	128
        .global         find_first_gt_bsearch
        .type           find_first_gt_bsearch,@function
        .size           find_first_gt_bsearch,(.L_x_13 - find_first_gt_bsearch)
        .other          find_first_gt_bsearch,@"STO_CUDA_ENTRY STV_DEFAULT"
find_first_gt_bsearch:
.text.find_first_gt_bsearch:
        /* <DEDUP_REMOVED lines=13> */
.L_x_8:
[----:B0-2---:R-:W-:-:S06]  /*00d0*/  IMAD.WIDE R2, R7, 0x4, R4 ;  /* 0x0000000407027825 */ /* 0x005fcc00078e0204 */
[----:B------:R-:W2:Y:S01]  /*00e0*/  LDG.E.CONSTANT R2, desc[UR6][R2.64] ;  /* 0x0000000602027981 */ /* 0x000ea2000c1e9900 */
[----:B------:R-:W-:Y:S02]  /*00f0*/  IMAD R9, R7, 0x4, R0 ;  /* 0x0000000407097824 */ /* 0x000fe400078e0200 */
[----:B-1----:R-:W-:-:S05]  /*0100*/  IMAD.IADD R7, R8, 0x1, R7 ;  /* 0x0000000108077824 */ /* 0x002fca00078e0207 */
[----:B------:R-:W-:Y:S01]  /*0110*/  ISETP.GE.AND P0, PT, R7, UR8, PT ;  /* 0x0000000807007c0c */ /* 0x000fe2000bf06270 */
[----:B--2---:R0:W-:-:S12]  /*0120*/  STS [R9], R2 ;  /* 0x0000000209007388 */ /* 0x0041d80000000800 */
[----:B------:R-:W-:Y:S05]  /*0130*/  @!P0 BRA `(.L_x_8) ;  /* 0xfffffffc00e48947 */ /* 0x000fea000383ffff */
.L_x_7:
[----:B------:R-:W-:Y:S05]  /*0140*/  BSYNC.RECONVERGENT B0 ;  /* 0x0000000000007941 */ /* 0x000fea0003800200 */
.L_x_6:
[----:B------:R-:W1:Y:S01]  /*0150*/  S2UR UR4, SR_CTAID.X ;  /* 0x00000000000479c3 */ /* 0x000e620000002500 */
[----:B------:R-:W2:Y:S07]  /*0160*/  LDCU UR5, c[0x0][0x398] ;  /* 0x00007300ff0577ac */ /* 0x000eae0008000800 */
[----:B------:R-:W1:Y:S02]  /*0170*/  LDC R7, c[0x0][0x360] ;  /* 0x0000d800ff077b82 */ /* 0x000e640000000800 */
[----:B-1----:R-:W-:-:S06]  /*0180*/  IMAD R7, R7, UR4, R6 ;  /* 0x0000000407077c24 */ /* 0x002fcc000f8e0206 */
[----:B------:R-:W-:Y:S01]  /*0190*/  BAR.SYNC.DEFER_BLOCKING 0x0 ;  /* 0x0000000000007b1d */ /* 0x000fe20000010000 */
[----:B--2---:R-:W-:-:S13]  /*01a0*/  ISETP.GE.AND P0, PT, R7, UR5, PT ;  /* 0x0000000507007c0c */ /* 0x004fda000bf06270 */
[----:B------:R-:W-:Y:S05]  /*01b0*/  @P0 EXIT ;  /* 0x000000000000094d */ /* 0x000fea0003800000 */
[----:B------:R-:W1:Y:S01]  /*01c0*/  LDC.64 R4, c[0x0][0x3a0] ;  /* 0x0000e800ff047b82 */ /* 0x000e620000000a00 */
[----:B------:R-:W-:Y:S01]  /*01d0*/  UISETP.GE.AND UP0, UPT, UR8, 0x1, UPT ;  /* 0x000000010800788c */ /* 0x000fe2000bf06270 */
[----:B------:R-:W-:-:S08]  /*01e0*/  IMAD.MOV.U32 R0, RZ, RZ, RZ ;  /* 0x000000ffff007224 */ /* 0x000fd000078e00ff */
[----:B------:R-:W-:Y:S05]  /*01f0*/  BRA.U !UP0, `(.L_x_9) ;  /* 0x0000000108507547 */ /* 0x000fea000b800000 */
[----:B0-----:R-:W0:Y:S02]  /*0200*/  LDC.64 R2, c[0x0][0x390] ;  /* 0x0000e400ff027b82 */ /* 0x001e240000000a00 */
[----:B0-----:R-:W-:-:S06]  /*0210*/  IMAD.WIDE R2, R7, 0x4, R2 ;  /* 0x0000000407027825 */ /* 0x001fcc00078e0202 */
[----:B------:R0:W5:Y:S01]  /*0220*/  LDG.E.CONSTANT R2, desc[UR6][R2.64] ;  /* 0x0000000602027981 */ /* 0x000162000c1e9900 */
[----:B------:R-:W2:Y:S01]  /*0230*/  S2UR UR5, SR_CgaCtaId ;  /* 0x00000000000579c3 */ /* 0x000ea20000008800 */
[----:B------:R-:W3:Y:S01]  /*0240*/  LDCU UR9, c[0x0][0x388] ;  /* 0x00007100ff0977ac */ /* 0x000ee20008000800 */
[----:B------:R-:W-:Y:S01]  /*0250*/  HFMA2 R0, -RZ, RZ, 0, 0 ;  /* 0x00000000ff007431 */ /* 0x000fe200000001ff */
[----:B------:R-:W-:Y:S01]  /*0260*/  BSSY.RECONVERGENT B0, `(.L_x_9) ;  /* 0x000000d000007945 */ /* 0x000fe20003800200 */
[----:B------:R-:W-:Y:S01]  /*0270*/  UMOV UR4, 0x400 ;  /* 0x0000040000047882 */ /* 0x000fe20000000000 */
[----:B---3--:R-:W-:Y:S01]  /*0280*/  IMAD.U32 R9, RZ, RZ, UR9 ;  /* 0x00000009ff097e24 */ /* 0x008fe2000f8e00ff */
[----:B0-2---:R-:W-:-:S12]  /*0290*/  ULEA UR4, UR5, UR4, 0x18 ;  /* 0x0000000405047291 */ /* 0x005fd8000f8ec0ff */
.L_x_10:
[----:B------:R-:W-:-:S05]  /*02a0*/  IMAD.IADD R3, R9, 0x1, R0 ;  /* 0x0000000109037824 */ /* 0x000fca00078e0200 */
[----:B------:R-:W-:-:S04]  /*02b0*/  SHF.R.S32.HI R6, RZ, 0x1, R3 ;  /* 0x00000001ff067819 */ /* 0x000fc80000011403 */
[----:B------:R-:W-:-:S06]  /*02c0*/  LEA R3, R6, UR4, 0x2 ;  /* 0x0000000406037c11 */ /* 0x000fcc000f8e10ff */
[----:B------:R-:W0:Y:S02]  /*02d0*/  LDS R3, [R3] ;  /* 0x0000000003037984 */ /* 0x000e240000000800 */
[----:B0----5:R-:W-:-:S04]  /*02e0*/  ISETP.GE.AND P0, PT, R2, R3, PT ;  /* 0x000000030200720c */ /* 0x021fc80003f06270 */
[----:B------:R-:W-:-:S09]  /*02f0*/  SEL R9, R6, R9, !P0 ;  /* 0x0000000906097207 */ /* 0x000fd20004000000 */
[----:B------:R-:W-:-:S04]  /*0300*/  @P0 IADD3 R0, PT, PT, R6, 0x1, RZ ;  /* 0x0000000106000810 */ /* 0x000fc80007ffe0ff */
[----:B------:R-:W-:-:S13]  /*0310*/  ISETP.GE.AND P0, PT, R0, R9, PT ;  /* 0x000000090000720c */ /* 0x000fda0003f06270 */
[----:B------:R-:W-:Y:S05]  /*0320*/  @!P0 BRA `(.L_x_10) ;  /* 0xfffffffc00dc8947 */ /* 0x000fea000383ffff */
[----:B------:R-:W-:Y:S05]  /*0330*/  BSYNC.RECONVERGENT B0 ;  /* 0x0000000000007941 */ /* 0x000fea0003800200 */
.L_x_9:
[C---:B------:R-:W-:Y:S01]  /*0340*/  ISETP.GE.AND P0, PT, R0.reuse, UR8, PT ;  /* 0x0000000800007c0c */ /* 0x040fe2000bf06270 */
[----:B------:R-:W-:Y:S02]  /*0350*/  VIADD R0, R0, 0xffffffff ;  /* 0xffffffff00007836 */ /* 0x000fe40000000000 */
[----:B01----:R-:W-:-:S03]  /*0360*/  IMAD.WIDE R2, R7, 0x4, R4 ;  /* 0x0000000407027825 */ /* 0x003fc600078e0204 */
[----:B------:R-:W-:-:S05]  /*0370*/  SEL R5, R0, 0xfffffffe, !P0 ;  /* 0xfffffffe00057807 */ /* 0x000fca0004000000 */
[----:B------:R-:W-:Y:S01]  /*0380*/  STG.E desc[UR6][R2.64], R5 ;  /* 0x0000000502007986 */ /* 0x000fe2000c101906 */
[----:B------:R-:W-:Y:S05]  /*0390*/  EXIT ;  /* 0x000000000000794d */ /* 0x000fea0003800000 */
.L_x_11:
        /* <DEDUP_REMOVED lines=14> */
.L_x_13:


//--------------------- .nv.shared.find_first_gt_bsearch_arange --------------------------
	.section	.nv.shared.find_first_gt_bsearch_arange,"aw",@nobits
	.sectionflags	@""
	.align	16
	.zero		1024


//--------------------- .nv.shared.reserved.0     --------------------------
	.section	.nv.shared.reserved.0,"aw",@nobits
	.weak		__nv_reservedSMEM_offset_0_alias
	.size		__nv_reservedSMEM_offset_0_alias, 0, 64
	.other		__nv_reservedSMEM_offset_0_alias,@"STO_CUDA_RESERVED_SHARED STV_DEFAULT"
__nv_reservedSMEM_offset_0_alias:
	.zero		0
	.zero		64


//--------------------- .nv.shared.find_first_gt_bsearch --------------------------
	.section	.nv.shared.find_first_gt_bsearch,"aw",@nobits
	.sectionflags	@""
	.align	16
	.zero		1024


//--------------------- .nv.constant0.find_first_gt_bsearch_arange --------------------------
	.section	.nv.constant0.find_first_gt_bsearch_arange,"a",@progbits
	.sectionflags	@""
	.align	4
.nv.constant0.find_first_gt_bsearch_arange:
	.zero		920


//--------------------- .nv.constant0.find_first_gt_bsearch --------------------------
	.section	.nv.constant0.find_first_gt_bsearch,"a",@progbits
	.sectionflags	@""
	.align	4
.nv.constant0.find_first_gt_bsearch:
	.zero		936


//--------------------- SYMBOLS --------------------------

	.type		.nv.reservedSmem.offset0,@object
	.size		.nv.reservedSmem.offset0,0x4
	.type		.nv.reservedSmem.cap,@object
	.size		.nv.reservedSmem.cap,0x4
